	.headerflags	@"EF_CUDA_TEXMODE_UNIFIED EF_CUDA_64BIT_ADDRESS EF_CUDA_ACCELERATORS EF_CUDA_SM90 EF_CUDA_VIRTUAL_SM(EF_CUDA_SM90)"
	.elftype	@"ET_EXEC"


//--------------------- .nv.info                  --------------------------
	.section	.nv.info,"",@"SHT_CUDA_INFO"
	.align	4


	//----- nvinfo : EIATTR_REGCOUNT
	.align		4
        /*0000*/ 	.byte	0x04, 0x2f
        /*0002*/ 	.short	(.L_1 - .L_0)
	.align		4
.L_0:
        /*0004*/ 	.word	index@(triton_per_fused_mean_53)
        /*0008*/ 	.word	0x00000011


	//----- nvinfo : EIATTR_MIN_STACK_SIZE
	.align		4
.L_1:
        /*000c*/ 	.byte	0x04, 0x12
        /*000e*/ 	.short	(.L_3 - .L_2)
	.align		4
.L_2:
        /*0010*/ 	.word	index@(triton_per_fused_mean_53)
        /*0014*/ 	.word	0x00000000


	//----- nvinfo : EIATTR_FRAME_SIZE
	.align		4
.L_3:
        /*0018*/ 	.byte	0x04, 0x11
        /*001a*/ 	.short	(.L_5 - .L_4)
	.align		4
.L_4:
        /*001c*/ 	.word	index@(triton_per_fused_mean_53)
        /*0020*/ 	.word	0x00000000


	//----- nvinfo : EIATTR_MIN_STACK_SIZE
	.align		4
.L_5:
        /*0024*/ 	.byte	0x04, 0x12
        /*0026*/ 	.short	(.L_7 - .L_6)
	.align		4
.L_6:
        /*0028*/ 	.word	index@(triton_per_fused_mean_53)
        /*002c*/ 	.word	0x00000000
.L_7:


//--------------------- .nv.info.triton_per_fused_mean_53 --------------------------
	.section	.nv.info.triton_per_fused_mean_53,"",@"SHT_CUDA_INFO"
	.sectionflags	@""
	.align	4


	//----- nvinfo : EIATTR_CUDA_API_VERSION
	.align		4
        /*0000*/ 	.byte	0x04, 0x37
        /*0002*/ 	.short	(.L_9 - .L_8)
.L_8:
        /*0004*/ 	.word	0x0000007c


	//----- nvinfo : EIATTR_KPARAM_INFO
	.align		4
.L_9:
        /*0008*/ 	.byte	0x04, 0x17
        /*000a*/ 	.short	(.L_11 - .L_10)
.L_10:
        /*000c*/ 	.word	0x00000000
        /*0010*/ 	.short	0x0003
        /*0012*/ 	.short	0x0014
        /*0014*/ 	.byte	0x00, 0xf0, 0x11, 0x00


	//----- nvinfo : EIATTR_KPARAM_INFO
	.align		4
.L_11:
        /*0018*/ 	.byte	0x04, 0x17
        /*001a*/ 	.short	(.L_13 - .L_12)
.L_12:
        /*001c*/ 	.word	0x00000000
        /*0020*/ 	.short	0x0002
        /*0022*/ 	.short	0x0010
        /*0024*/ 	.byte	0x00, 0xf0, 0x11, 0x00


	//----- nvinfo : EIATTR_KPARAM_INFO
	.align		4
.L_13:
        /*0028*/ 	.byte	0x04, 0x17
        /*002a*/ 	.short	(.L_15 - .L_14)
.L_14:
        /*002c*/ 	.word	0x00000000
        /*0030*/ 	.short	0x0001
        /*0032*/ 	.short	0x0008
        /*0034*/ 	.byte	0x00, 0xf4, 0x21, 0x00


	//----- nvinfo : EIATTR_KPARAM_INFO
	.align		4
.L_15:
        /*0038*/ 	.byte	0x04, 0x17
        /*003a*/ 	.short	(.L_17 - .L_16)
.L_16:
        /*003c*/ 	.word	0x00000000
        /*0040*/ 	.short	0x0000
        /*0042*/ 	.short	0x0000
        /*0044*/ 	.byte	0x00, 0xf4, 0x21, 0x00


	//----- nvinfo : EIATTR_SPARSE_MMA_MASK
	.align		4
.L_17:
        /*0048*/ 	.byte	0x03, 0x50
        /*004a*/ 	.short	0x0000


	//----- nvinfo : EIATTR_MAXREG_COUNT
	.align		4
        /*004c*/ 	.byte	0x03, 0x1b
        /*004e*/ 	.short	0x00ff


	//----- nvinfo : EIATTR_COOP_GROUP_MASK_REGIDS
	.align		4
        /*0050*/ 	.byte	0x04, 0x29
        /*0052*/ 	.short	(.L_19 - .L_18)


	//   ....[0]....
.L_18:
        /*0054*/ 	.word	0xffffffff


	//   ....[1]....
        /*0058*/ 	.word	0xffffffff


	//   ....[2]....
        /*005c*/ 	.word	0xffffffff


	//   ....[3]....
        /*0060*/ 	.word	0xffffffff


	//   ....[4]....
        /*0064*/ 	.word	0xffffffff


	//   ....[5]....
        /*0068*/ 	.word	0xffffffff


	//   ....[6]....
        /*006c*/ 	.word	0xffffffff


	//----- nvinfo : EIATTR_COOP_GROUP_INSTR_OFFSETS
	.align		4
.L_19:
        /*0070*/ 	.byte	0x04, 0x28
        /*0072*/ 	.short	(.L_21 - .L_20)


	//   ....[0]....
.L_20:
        /*0074*/ 	.word	0x000001f0


	//   ....[1]....
        /*0078*/ 	.word	0x00000200


	//   ....[2]....
        /*007c*/ 	.word	0x00000240


	//   ....[3]....
        /*0080*/ 	.word	0x00000270


	//   ....[4]....
        /*0084*/ 	.word	0x000002c0


	//   ....[5]....
        /*0088*/ 	.word	0x000002f0


	//   ....[6]....
        /*008c*/ 	.word	0x000003f0


	//----- nvinfo : EIATTR_EXIT_INSTR_OFFSETS
	.align		4
.L_21:
        /*0090*/ 	.byte	0x04, 0x1c
        /*0092*/ 	.short	(.L_23 - .L_22)


	//   ....[0]....
.L_22:
        /*0094*/ 	.word	0x000004e0


	//   ....[1]....
        /*0098*/ 	.word	0x00000510


	//----- nvinfo : EIATTR_REQNTID
	.align		4
.L_23:
        /*009c*/ 	.byte	0x04, 0x10
        /*009e*/ 	.short	(.L_25 - .L_24)
.L_24:
        /*00a0*/ 	.word	0x00000040
        /*00a4*/ 	.word	0x00000001
        /*00a8*/ 	.word	0x00000001


	//----- nvinfo : EIATTR_CBANK_PARAM_SIZE
	.align		4
.L_25:
        /*00ac*/ 	.byte	0x03, 0x19
        /*00ae*/ 	.short	0x0018


	//----- nvinfo : EIATTR_PARAM_CBANK
	.align		4
        /*00b0*/ 	.byte	0x04, 0x0a
        /*00b2*/ 	.short	(.L_27 - .L_26)
	.align		4
.L_26:
        /*00b4*/ 	.word	index@(.nv.constant0.triton_per_fused_mean_53)
        /*00b8*/ 	.short	0x0210
        /*00ba*/ 	.short	0x0018


	//----- nvinfo : EIATTR_SW_WAR
	.align		4
.L_27:
        /*00bc*/ 	.byte	0x04, 0x36
        /*00be*/ 	.short	(.L_29 - .L_28)
.L_28:
        /*00c0*/ 	.word	0x00000008
.L_29:


//--------------------- .nv.callgraph             --------------------------
	.section	.nv.callgraph,"",@"SHT_CUDA_CALLGRAPH"
	.align	4
	.sectionentsize	8
	.align		4
        /*0000*/ 	.word	0x00000000
	.align		4
        /*0004*/ 	.word	0xffffffff
	.align		4
        /*0008*/ 	.word	0x00000000
	.align		4
        /*000c*/ 	.word	0xfffffffe
	.align		4
        /*0010*/ 	.word	0x00000000
	.align		4
        /*0014*/ 	.word	0xfffffffd
	.align		4
        /*0018*/ 	.word	0x00000000
	.align		4
        /*001c*/ 	.word	0xfffffffc


//--------------------- .text.triton_per_fused_mean_53 --------------------------
	.section	.text.triton_per_fused_mean_53,"ax",@progbits
	.sectionflags	@"SHF_BARRIERS=1"
	.align	128
        .global         triton_per_fused_mean_53
        .type           triton_per_fused_mean_53,@function
        .size           triton_per_fused_mean_53,(.L_x_1 - triton_per_fused_mean_53)
        .other          triton_per_fused_mean_53,@"STO_CUDA_ENTRY STV_DEFAULT"
triton_per_fused_mean_53:
.text.triton_per_fused_mean_53:
[----:B------:R-:W0:Y:S02]  /*0000*/  LDC R1, c[0x0][0x28] ;  /* 0x00000a00ff017b82 */ /* 0x000e240000000800 */
[----:B------:R-:W1:Y:S01]  /*0010*/  S2R R0, SR_TID.X ;  /* 0x0000000000007919 */ /* 0x000e620000002100 */
[----:B------:R-:W-:Y:S01]  /*0020*/  IMAD.MOV.U32 R8, RZ, RZ, RZ ;  /* 0x000000ffff087224 */ /* 0x000fe200078e00ff */
[----:B------:R-:W2:Y:S01]  /*0030*/  LDC.64 R6, c[0x0][0x218] ;  /* 0x00008600ff067b82 */ /* 0x000ea20000000a00 */
[----:B------:R-:W-:Y:S01]  /*0040*/  ULDC.64 UR6, c[0x0][0x208] ;  /* 0x0000820000067ab9 */ /* 0x000fe20000000a00 */
[----:B------:R-:W3:Y:S01]  /*0050*/  S2R R3, SR_CTAID.X ;  /* 0x0000000000037919 */ /* 0x000ee20000002500 */
[----:B-1----:R-:W-:Y:S01]  /*0060*/  IMAD.SHL.U32 R2, R0, 0x2, RZ ;  /* 0x0000000200027824 */ /* 0x002fe200078e00ff */
[----:B------:R-:W-:Y:S01]  /*0070*/  SHF.R.U32.HI R10, RZ, 0x2, R0 ;  /* 0x00000002ff0a7819 */ /* 0x000fe20000011600 */
[----:B---3--:R-:W-:-:S03]  /*0080*/  IMAD.SHL.U32 R3, R3, 0x8, RZ ;  /* 0x0000000803037824 */ /* 0x008fc600078e00ff */
[----:B------:R-:W-:-:S04]  /*0090*/  LOP3.LUT R2, R2, 0x6, RZ, 0xc0, !PT ;  /* 0x0000000602027812 */ /* 0x000fc800078ec0ff */
[----:B------:R-:W-:-:S04]  /*00a0*/  LOP3.LUT R9, R3, R2, RZ, 0xfc, !PT ;  /* 0x0000000203097212 */ /* 0x000fc800078efcff */
[C---:B------:R-:W-:Y:S01]  /*00b0*/  ISETP.GE.AND P0, PT, R9.reuse, 0x8e8, PT ;  /* 0x000008e80900780c */ /* 0x040fe20003f06270 */
[----:B------:R-:W-:-:S05]  /*00c0*/  IMAD.HI R5, R9, -0x1a0c934f, R8 ;  /* 0xe5f36cb109057827 */ /* 0x000fca00078e0208 */
[----:B------:R-:W-:-:S04]  /*00d0*/  SHF.R.U32.HI R8, RZ, 0x1f, R5 ;  /* 0x0000001fff087819 */ /* 0x000fc80000011605 */
[----:B------:R-:W-:Y:S02]  /*00e0*/  LEA.HI.SX32 R8, R5, R8, 0x17 ;  /* 0x0000000805087211 */ /* 0x000fe400078fbaff */
[----:B------:R-:W-:-:S03]  /*00f0*/  SGXT.U32 R5, R10, 0x4 ;  /* 0x000000040a05781a */ /* 0x000fc60000000000 */
[----:B------:R-:W-:-:S04]  /*0100*/  IMAD R10, R8, -0x23a, R9 ;  /* 0xfffffdc6080a7824 */ /* 0x000fc800078e0209 */
[----:B------:R-:W-:-:S04]  /*0110*/  IMAD R5, R5, 0x23a, R10 ;  /* 0x0000023a05057824 */ /* 0x000fc800078e020a */
[----:B------:R-:W-:Y:S01]  /*0120*/  IMAD R5, R8, 0x23a0, R5 ;  /* 0x000023a008057824 */ /* 0x000fe200078e0205 */
[----:B------:R-:W-:-:S03]  /*0130*/  CS2R R8, SRZ ;  /* 0x0000000000087805 */ /* 0x000fc6000001ff00 */
[----:B--2---:R-:W-:-:S05]  /*0140*/  IMAD.WIDE R6, R5, 0x4, R6 ;  /* 0x0000000405067825 */ /* 0x004fca00078e0206 */
[----:B------:R-:W2:Y:S01]  /*0150*/  @!P0 LDG.E.64 R8, desc[UR6][R6.64] ;  /* 0x0000000606088981 */ /* 0x000ea2000c1e1b00 */
[----:B------:R-:W1:Y:S01]  /*0160*/  S2UR UR5, SR_CgaCtaId ;  /* 0x00000000000579c3 */ /* 0x000e620000008800 */
[----:B------:R-:W-:Y:S01]  /*0170*/  UMOV UR4, 0x400 ;  /* 0x0000040000047882 */ /* 0x000fe20000000000 */
[----:B------:R-:W-:Y:S02]  /*0180*/  ISETP.GE.AND P1, PT, R0, 0x10, PT ;  /* 0x000000100000780c */ /* 0x000fe40003f26270 */
[----:B------:R-:W-:Y:S01]  /*0190*/  LOP3.LUT R3, R3, 0x7, R0, 0xf8, !PT ;  /* 0x0000000703037812 */ /* 0x000fe200078ef800 */
[----:B-1----:R-:W-:Y:S01]  /*01a0*/  UPRMT UR4, UR5, 0x654, UR4 ;  /* 0x0000065405047896 */ /* 0x002fe20008000004 */
[----:B--2---:R-:W-:Y:S02]  /*01b0*/  SEL R8, R8, RZ, !P0 ;  /* 0x000000ff08087207 */ /* 0x004fe40004000000 */
[----:B------:R-:W-:Y:S02]  /*01c0*/  SEL R9, R9, RZ, !P0 ;  /* 0x000000ff09097207 */ /* 0x000fe40004000000 */
[----:B------:R-:W-:-:S02]  /*01d0*/  FSEL R8, R8, RZ, !P0 ;  /* 0x000000ff08087208 */ /* 0x000fc40004000000 */
[----:B------:R-:W-:-:S03]  /*01e0*/  FSEL R9, R9, RZ, !P0 ;  /* 0x000000ff09097208 */ /* 0x000fc60004000000 */
[----:B------:R-:W1:Y:S04]  /*01f0*/  SHFL.BFLY PT, R5, R8, 0x10, 0x1f ;  /* 0x0e001f0008057f89 */ /* 0x000e6800000e0000 */
[----:B------:R-:W2:Y:S01]  /*0200*/  SHFL.BFLY PT, R12, R9, 0x10, 0x1f ;  /* 0x0e001f00090c7f89 */ /* 0x000ea200000e0000 */
[----:B-1----:R-:W-:Y:S01]  /*0210*/  FADD R10, R8, R5 ;  /* 0x00000005080a7221 */ /* 0x002fe20000000000 */
[----:B------:R-:W-:Y:S01]  /*0220*/  SHF.R.U32.HI R8, RZ, 0x3, R0 ;  /* 0x00000003ff087819 */ /* 0x000fe20000011600 */
[----:B--2---:R-:W-:-:S03]  /*0230*/  FADD R12, R9, R12 ;  /* 0x0000000c090c7221 */ /* 0x004fc60000000000 */
[----:B------:R-:W1:Y:S01]  /*0240*/  SHFL.BFLY PT, R5, R10, 0x8, 0x1f ;  /* 0x0d001f000a057f89 */ /* 0x000e6200000e0000 */
[----:B------:R-:W-:Y:S01]  /*0250*/  LOP3.LUT R9, R8, 0x4, RZ, 0xc0, !PT ;  /* 0x0000000408097812 */ /* 0x000fe200078ec0ff */
[----:B------:R-:W-:Y:S02]  /*0260*/  IMAD.SHL.U32 R8, R2, 0x8, RZ ;  /* 0x0000000802087824 */ /* 0x000fe400078e00ff */
[----:B------:R-:W2:Y:S01]  /*0270*/  SHFL.BFLY PT, R11, R12, 0x8, 0x1f ;  /* 0x0d001f000c0b7f89 */ /* 0x000ea200000e0000 */
[----:B-1----:R-:W-:Y:S01]  /*0280*/  FADD R6, R10, R5 ;  /* 0x000000050a067221 */ /* 0x002fe20000000000 */
[C---:B------:R-:W-:Y:S02]  /*0290*/  LOP3.LUT R5, R0.reuse, 0x1f, RZ, 0xc0, !PT ;  /* 0x0000001f00057812 */ /* 0x040fe400078ec0ff */
[----:B------:R-:W-:Y:S01]  /*02a0*/  LOP3.LUT R10, R0, 0x1, RZ, 0xc0, !PT ;  /* 0x00000001000a7812 */ /* 0x000fe200078ec0ff */
[----:B--2---:R-:W-:Y:S01]  /*02b0*/  FADD R11, R12, R11 ;  /* 0x0000000b0c0b7221 */ /* 0x004fe20000000000 */
[----:B------:R-:W1:Y:S01]  /*02c0*/  SHFL.BFLY PT, R7, R6, 0x4, 0x1f ;  /* 0x0c801f0006077f89 */ /* 0x000e6200000e0000 */
[----:B------:R-:W-:-:S02]  /*02d0*/  ISETP.GE.U32.AND P0, PT, R5, 0x4, PT ;  /* 0x000000040500780c */ /* 0x000fc40003f06070 */
[----:B------:R-:W-:Y:S01]  /*02e0*/  LOP3.LUT R5, R8, R9, RZ, 0xfc, !PT ;  /* 0x0000000908057212 */ /* 0x000fe200078efcff */
[----:B------:R-:W2:Y:S01]  /*02f0*/  SHFL.BFLY PT, R14, R11, 0x4, 0x1f ;  /* 0x0c801f000b0e7f89 */ /* 0x000ea200000e0000 */
[----:B-1----:R-:W-:Y:S01]  /*0300*/  FADD R12, R6, R7 ;  /* 0x00000007060c7221 */ /* 0x002fe20000000000 */
[----:B------:R-:W-:Y:S01]  /*0310*/  LEA R6, R0, UR4, 0x2 ;  /* 0x0000000400067c11 */ /* 0x000fe2000f8e10ff */
[----:B--2---:R-:W-:-:S07]  /*0320*/  FADD R14, R11, R14 ;  /* 0x0000000e0b0e7221 */ /* 0x004fce0000000000 */
[----:B------:R-:W-:Y:S01]  /*0330*/  @!P0 STS [R5+UR4], R12 ;  /* 0x0000000c05008988 */ /* 0x000fe20008000804 */
[----:B------:R-:W-:-:S03]  /*0340*/  VIADD R11, R8, UR4 ;  /* 0x00000004080b7c36 */ /* 0x000fc60008000000 */
[----:B------:R1:W-:Y:S01]  /*0350*/  @!P0 STS [R5+UR4+0x8], R14 ;  /* 0x0000080e05008988 */ /* 0x0003e20008000804 */
[----:B------:R-:W-:Y:S01]  /*0360*/  BAR.SYNC.DEFER_BLOCKING 0x0 ;  /* 0x0000000000007b1d */ /* 0x000fe20000010000 */
[----:B------:R-:W-:Y:S01]  /*0370*/  ISETP.NE.U32.AND P0, PT, R10, 0x1, PT ;  /* 0x000000010a00780c */ /* 0x000fe20003f05070 */
[----:B------:R-:W-:Y:S01]  /*0380*/  IMAD R11, R2, -0x4, R11 ;  /* 0xfffffffc020b7824 */ /* 0x000fe200078e020b */
[----:B------:R-:W-:Y:S02]  /*0390*/  SHF.R.U32.HI R2, RZ, 0x3, R0 ;  /* 0x00000003ff027819 */ /* 0x000fe40000011600 */
[C---:B------:R-:W-:Y:S02]  /*03a0*/  ISETP.LT.AND P0, PT, R0.reuse, 0x10, P0 ;  /* 0x000000100000780c */ /* 0x040fe40000701270 */
[----:B-1----:R-:W-:Y:S02]  /*03b0*/  LOP3.LUT R5, R0, 0x7, RZ, 0xc0, !PT ;  /* 0x0000000700057812 */ /* 0x002fe400078ec0ff */
[----:B------:R-:W-:-:S02]  /*03c0*/  SGXT.U32 R2, R2, 0x2 ;  /* 0x000000020202781a */ /* 0x000fc40000000000 */
[----:B------:R-:W-:Y:S01]  /*03d0*/  LEA R10, R5, UR4, 0x2 ;  /* 0x00000004050a7c11 */ /* 0x000fe2000f8e10ff */
[----:B------:R-:W1:Y:S04]  /*03e0*/  @!P1 LDS R4, [R6] ;  /* 0x0000000006049984 */ /* 0x000e680000000800 */
[----:B-1----:R-:W1:Y:S02]  /*03f0*/  SHFL.BFLY PT, R7, R4, 0x1, 0x1f ;  /* 0x0c201f0004077f89 */ /* 0x002e6400000e0000 */
[----:B-1----:R-:W-:Y:S02]  /*0400*/  FADD R7, R4, R7 ;  /* 0x0000000704077221 */ /* 0x002fe40000000000 */
[----:B------:R-:W1:Y:S03]  /*0410*/  LDC.64 R4, c[0x0][0x210] ;  /* 0x00008400ff047b82 */ /* 0x000e660000000a00 */
[----:B------:R-:W-:Y:S05]  /*0420*/  @P0 STS [R6], R7 ;  /* 0x0000000706000388 */ /* 0x000fea0000000800 */
[----:B------:R-:W-:Y:S01]  /*0430*/  BAR.SYNC.DEFER_BLOCKING 0x0 ;  /* 0x0000000000007b1d */ /* 0x000fe20000010000 */
[----:B------:R-:W-:-:S04]  /*0440*/  LOP3.LUT P0, RZ, R9, R2, RZ, 0xfc, !PT ;  /* 0x0000000209ff7212 */ /* 0x000fc8000780fcff */
[C---:B------:R-:W-:Y:S01]  /*0450*/  ISETP.LT.AND P0, PT, R3.reuse, 0x8e8, !P0 ;  /* 0x000008e80300780c */ /* 0x040fe20004701270 */
[----:B-1----:R-:W-:Y:S01]  /*0460*/  IMAD.WIDE R2, R3, 0x4, R4 ;  /* 0x0000000403027825 */ /* 0x002fe200078e0204 */
[----:B------:R-:W-:Y:S04]  /*0470*/  LDS R12, [R8+UR4] ;  /* 0x00000004080c7984 */ /* 0x000fe80008000800 */
[----:B------:R-:W1:Y:S01]  /*0480*/  LDS R13, [R8+UR4+0x8] ;  /* 0x00000804080d7984 */ /* 0x000e620008000800 */
[----:B------:R-:W-:Y:S06]  /*0490*/  BAR.SYNC.DEFER_BLOCKING 0x0 ;  /* 0x0000000000007b1d */ /* 0x000fec0000010000 */
[----:B-1----:R1:W-:Y:S02]  /*04a0*/  STS.64 [R11], R12 ;  /* 0x0000000c0b007388 */ /* 0x0023e40000000a00 */
[----:B------:R-:W-:Y:S06]  /*04b0*/  BAR.SYNC.DEFER_BLOCKING 0x0 ;  /* 0x0000000000007b1d */ /* 0x000fec0000010000 */
[----:B------:R-:W2:Y:S02]  /*04c0*/  LDS R10, [R10] ;  /* 0x000000000a0a7984 */ /* 0x000ea40000000800 */
[----:B------:R-:W-:Y:S06]  /*04d0*/  BAR.SYNC.DEFER_BLOCKING 0x0 ;  /* 0x0000000000007b1d */ /* 0x000fec0000010000 */
[----:B-1----:R-:W-:Y:S05]  /*04e0*/  @!P0 EXIT ;  /* 0x000000000000894d */ /* 0x002fea0003800000 */
[----:B--2---:R-:W-:-:S05]  /*04f0*/  FMUL R5, R10, 0.0625 ;  /* 0x3d8000000a057820 */ /* 0x004fca0000400000 */
[----:B------:R-:W-:Y:S01]  /*0500*/  STG.E desc[UR6][R2.64], R5 ;  /* 0x0000000502007986 */ /* 0x000fe2000c101906 */
[----:B------:R-:W-:Y:S05]  /*0510*/  EXIT ;  /* 0x000000000000794d */ /* 0x000fea0003800000 */
.L_x_0:
[----:B------:R-:W-:-:S00]  /*0520*/  BRA `(.L_x_0) ;  /* 0xfffffffc00fc7947 */ /* 0x000fc0000383ffff */
[----:B------:R-:W-:-:S00]  /*0530*/  NOP ;  /* 0x0000000000007918 */ /* 0x000fc00000000000 */
        /* <DEDUP_REMOVED lines=12> */
.L_x_1:


//--------------------- .nv.shared.triton_per_fused_mean_53 --------------------------
	.section	.nv.shared.triton_per_fused_mean_53,"aw",@nobits
	.sectionflags	@""
	.align	16
	.zero		1024


//--------------------- .nv.constant0.triton_per_fused_mean_53 --------------------------
	.section	.nv.constant0.triton_per_fused_mean_53,"a",@progbits
	.sectionflags	@""
	.align	4
.nv.constant0.triton_per_fused_mean_53:
	.zero		552
